//
// Generated by NVIDIA NVVM Compiler
//
// Compiler Build ID: CL-36424714
// Cuda compilation tools, release 13.0, V13.0.88
// Based on NVVM 20.0.0
//

.version 9.0
.target sm_100
.address_size 64

	// .globl	_Z11particleSimP8Particleii

.visible .entry _Z11particleSimP8Particleii(
	.param .u64 .ptr .align 1 _Z11particleSimP8Particleii_param_0,
	.param .u32 _Z11particleSimP8Particleii_param_1,
	.param .u32 _Z11particleSimP8Particleii_param_2
)
{
	.reg .pred 	%p<12>;
	.reg .b32 	%r<15>;
	.reg .b32 	%f<157>;
	.reg .b64 	%rd<5>;
	.reg .b64 	%fd<91>;

	ld.param.u64 	%rd2, [_Z11particleSimP8Particleii_param_0];
	ld.param.u32 	%r8, [_Z11particleSimP8Particleii_param_1];
	ld.param.u32 	%r7, [_Z11particleSimP8Particleii_param_2];
	mov.u32 	%r9, %tid.x;
	mov.u32 	%r10, %ctaid.x;
	mov.u32 	%r11, %ntid.x;
	mad.lo.s32 	%r1, %r10, %r11, %r9;
	setp.ge.s32 	%p1, %r1, %r8;
	setp.lt.s32 	%p2, %r7, 1;
	or.pred  	%p3, %p1, %p2;
	@%p3 bra 	$L__BB0_13;
	cvta.to.global.u64 	%rd3, %rd2;
	mul.wide.s32 	%rd4, %r1, 24;
	add.s64 	%rd1, %rd3, %rd4;
	ld.global.f32 	%f154, [%rd1];
	ld.global.f32 	%f155, [%rd1+4];
	ld.global.f32 	%f156, [%rd1+8];
	and.b32  	%r2, %r7, 7;
	setp.lt.u32 	%p4, %r7, 8;
	@%p4 bra 	$L__BB0_4;
	ld.global.f32 	%f4, [%rd1+12];
	ld.global.f32 	%f5, [%rd1+16];
	ld.global.f32 	%f6, [%rd1+20];
	and.b32  	%r12, %r7, 2147483640;
	neg.s32 	%r14, %r12;
$L__BB0_3:
	.pragma "nounroll";
	cvt.f64.f32 	%fd1, %f154;
	add.f64 	%fd2, %fd1, 0dBF1A36E2EB1C432D;
	cvt.rn.f32.f64 	%f44, %fd2;
	cvt.f64.f32 	%fd3, %f155;
	add.f64 	%fd4, %fd3, 0dBF1A36E2EB1C432D;
	cvt.rn.f32.f64 	%f45, %fd4;
	cvt.f64.f32 	%fd5, %f156;
	add.f64 	%fd6, %fd5, 0dBF1A36E2EB1C432D;
	cvt.rn.f32.f64 	%f46, %fd6;
	add.f32 	%f47, %f4, %f44;
	add.f32 	%f48, %f5, %f45;
	add.f32 	%f49, %f6, %f46;
	cvt.f64.f32 	%fd7, %f47;
	add.f64 	%fd8, %fd7, 0dBF1A36E2EB1C432D;
	cvt.rn.f32.f64 	%f50, %fd8;
	cvt.f64.f32 	%fd9, %f48;
	add.f64 	%fd10, %fd9, 0dBF1A36E2EB1C432D;
	cvt.rn.f32.f64 	%f51, %fd10;
	cvt.f64.f32 	%fd11, %f49;
	add.f64 	%fd12, %fd11, 0dBF1A36E2EB1C432D;
	cvt.rn.f32.f64 	%f52, %fd12;
	add.f32 	%f53, %f4, %f50;
	add.f32 	%f54, %f5, %f51;
	add.f32 	%f55, %f6, %f52;
	cvt.f64.f32 	%fd13, %f53;
	add.f64 	%fd14, %fd13, 0dBF1A36E2EB1C432D;
	cvt.rn.f32.f64 	%f56, %fd14;
	cvt.f64.f32 	%fd15, %f54;
	add.f64 	%fd16, %fd15, 0dBF1A36E2EB1C432D;
	cvt.rn.f32.f64 	%f57, %fd16;
	cvt.f64.f32 	%fd17, %f55;
	add.f64 	%fd18, %fd17, 0dBF1A36E2EB1C432D;
	cvt.rn.f32.f64 	%f58, %fd18;
	add.f32 	%f59, %f4, %f56;
	add.f32 	%f60, %f5, %f57;
	add.f32 	%f61, %f6, %f58;
	cvt.f64.f32 	%fd19, %f59;
	add.f64 	%fd20, %fd19, 0dBF1A36E2EB1C432D;
	cvt.rn.f32.f64 	%f62, %fd20;
	cvt.f64.f32 	%fd21, %f60;
	add.f64 	%fd22, %fd21, 0dBF1A36E2EB1C432D;
	cvt.rn.f32.f64 	%f63, %fd22;
	cvt.f64.f32 	%fd23, %f61;
	add.f64 	%fd24, %fd23, 0dBF1A36E2EB1C432D;
	cvt.rn.f32.f64 	%f64, %fd24;
	add.f32 	%f65, %f4, %f62;
	add.f32 	%f66, %f5, %f63;
	add.f32 	%f67, %f6, %f64;
	cvt.f64.f32 	%fd25, %f65;
	add.f64 	%fd26, %fd25, 0dBF1A36E2EB1C432D;
	cvt.rn.f32.f64 	%f68, %fd26;
	cvt.f64.f32 	%fd27, %f66;
	add.f64 	%fd28, %fd27, 0dBF1A36E2EB1C432D;
	cvt.rn.f32.f64 	%f69, %fd28;
	cvt.f64.f32 	%fd29, %f67;
	add.f64 	%fd30, %fd29, 0dBF1A36E2EB1C432D;
	cvt.rn.f32.f64 	%f70, %fd30;
	add.f32 	%f71, %f4, %f68;
	add.f32 	%f72, %f5, %f69;
	add.f32 	%f73, %f6, %f70;
	cvt.f64.f32 	%fd31, %f71;
	add.f64 	%fd32, %fd31, 0dBF1A36E2EB1C432D;
	cvt.rn.f32.f64 	%f74, %fd32;
	cvt.f64.f32 	%fd33, %f72;
	add.f64 	%fd34, %fd33, 0dBF1A36E2EB1C432D;
	cvt.rn.f32.f64 	%f75, %fd34;
	cvt.f64.f32 	%fd35, %f73;
	add.f64 	%fd36, %fd35, 0dBF1A36E2EB1C432D;
	cvt.rn.f32.f64 	%f76, %fd36;
	add.f32 	%f77, %f4, %f74;
	add.f32 	%f78, %f5, %f75;
	add.f32 	%f79, %f6, %f76;
	cvt.f64.f32 	%fd37, %f77;
	add.f64 	%fd38, %fd37, 0dBF1A36E2EB1C432D;
	cvt.rn.f32.f64 	%f80, %fd38;
	cvt.f64.f32 	%fd39, %f78;
	add.f64 	%fd40, %fd39, 0dBF1A36E2EB1C432D;
	cvt.rn.f32.f64 	%f81, %fd40;
	cvt.f64.f32 	%fd41, %f79;
	add.f64 	%fd42, %fd41, 0dBF1A36E2EB1C432D;
	cvt.rn.f32.f64 	%f82, %fd42;
	add.f32 	%f83, %f4, %f80;
	add.f32 	%f84, %f5, %f81;
	add.f32 	%f85, %f6, %f82;
	cvt.f64.f32 	%fd43, %f83;
	add.f64 	%fd44, %fd43, 0dBF1A36E2EB1C432D;
	cvt.rn.f32.f64 	%f86, %fd44;
	cvt.f64.f32 	%fd45, %f84;
	add.f64 	%fd46, %fd45, 0dBF1A36E2EB1C432D;
	cvt.rn.f32.f64 	%f87, %fd46;
	cvt.f64.f32 	%fd47, %f85;
	add.f64 	%fd48, %fd47, 0dBF1A36E2EB1C432D;
	cvt.rn.f32.f64 	%f88, %fd48;
	add.f32 	%f154, %f4, %f86;
	add.f32 	%f155, %f5, %f87;
	add.f32 	%f156, %f6, %f88;
	add.s32 	%r14, %r14, 8;
	setp.ne.s32 	%p5, %r14, 0;
	@%p5 bra 	$L__BB0_3;
$L__BB0_4:
	setp.eq.s32 	%p6, %r2, 0;
	@%p6 bra 	$L__BB0_12;
	and.b32  	%r6, %r7, 3;
	setp.lt.u32 	%p7, %r2, 4;
	@%p7 bra 	$L__BB0_7;
	cvt.f64.f32 	%fd49, %f154;
	add.f64 	%fd50, %fd49, 0dBF1A36E2EB1C432D;
	cvt.rn.f32.f64 	%f90, %fd50;
	cvt.f64.f32 	%fd51, %f155;
	add.f64 	%fd52, %fd51, 0dBF1A36E2EB1C432D;
	cvt.rn.f32.f64 	%f91, %fd52;
	cvt.f64.f32 	%fd53, %f156;
	add.f64 	%fd54, %fd53, 0dBF1A36E2EB1C432D;
	cvt.rn.f32.f64 	%f92, %fd54;
	ld.global.f32 	%f93, [%rd1+12];
	add.f32 	%f94, %f93, %f90;
	ld.global.f32 	%f95, [%rd1+16];
	add.f32 	%f96, %f95, %f91;
	ld.global.f32 	%f97, [%rd1+20];
	add.f32 	%f98, %f97, %f92;
	cvt.f64.f32 	%fd55, %f94;
	add.f64 	%fd56, %fd55, 0dBF1A36E2EB1C432D;
	cvt.rn.f32.f64 	%f99, %fd56;
	cvt.f64.f32 	%fd57, %f96;
	add.f64 	%fd58, %fd57, 0dBF1A36E2EB1C432D;
	cvt.rn.f32.f64 	%f100, %fd58;
	cvt.f64.f32 	%fd59, %f98;
	add.f64 	%fd60, %fd59, 0dBF1A36E2EB1C432D;
	cvt.rn.f32.f64 	%f101, %fd60;
	add.f32 	%f102, %f93, %f99;
	add.f32 	%f103, %f95, %f100;
	add.f32 	%f104, %f97, %f101;
	cvt.f64.f32 	%fd61, %f102;
	add.f64 	%fd62, %fd61, 0dBF1A36E2EB1C432D;
	cvt.rn.f32.f64 	%f105, %fd62;
	cvt.f64.f32 	%fd63, %f103;
	add.f64 	%fd64, %fd63, 0dBF1A36E2EB1C432D;
	cvt.rn.f32.f64 	%f106, %fd64;
	cvt.f64.f32 	%fd65, %f104;
	add.f64 	%fd66, %fd65, 0dBF1A36E2EB1C432D;
	cvt.rn.f32.f64 	%f107, %fd66;
	add.f32 	%f108, %f93, %f105;
	add.f32 	%f109, %f95, %f106;
	add.f32 	%f110, %f97, %f107;
	cvt.f64.f32 	%fd67, %f108;
	add.f64 	%fd68, %fd67, 0dBF1A36E2EB1C432D;
	cvt.rn.f32.f64 	%f111, %fd68;
	cvt.f64.f32 	%fd69, %f109;
	add.f64 	%fd70, %fd69, 0dBF1A36E2EB1C432D;
	cvt.rn.f32.f64 	%f112, %fd70;
	cvt.f64.f32 	%fd71, %f110;
	add.f64 	%fd72, %fd71, 0dBF1A36E2EB1C432D;
	cvt.rn.f32.f64 	%f113, %fd72;
	add.f32 	%f154, %f93, %f111;
	add.f32 	%f155, %f95, %f112;
	add.f32 	%f156, %f97, %f113;
$L__BB0_7:
	setp.eq.s32 	%p8, %r6, 0;
	@%p8 bra 	$L__BB0_12;
	setp.eq.s32 	%p9, %r6, 1;
	@%p9 bra 	$L__BB0_10;
	cvt.f64.f32 	%fd73, %f154;
	add.f64 	%fd74, %fd73, 0dBF1A36E2EB1C432D;
	cvt.rn.f32.f64 	%f115, %fd74;
	cvt.f64.f32 	%fd75, %f155;
	add.f64 	%fd76, %fd75, 0dBF1A36E2EB1C432D;
	cvt.rn.f32.f64 	%f116, %fd76;
	cvt.f64.f32 	%fd77, %f156;
	add.f64 	%fd78, %fd77, 0dBF1A36E2EB1C432D;
	cvt.rn.f32.f64 	%f117, %fd78;
	ld.global.f32 	%f118, [%rd1+12];
	add.f32 	%f119, %f118, %f115;
	ld.global.f32 	%f120, [%rd1+16];
	add.f32 	%f121, %f120, %f116;
	ld.global.f32 	%f122, [%rd1+20];
	add.f32 	%f123, %f122, %f117;
	cvt.f64.f32 	%fd79, %f119;
	add.f64 	%fd80, %fd79, 0dBF1A36E2EB1C432D;
	cvt.rn.f32.f64 	%f124, %fd80;
	cvt.f64.f32 	%fd81, %f121;
	add.f64 	%fd82, %fd81, 0dBF1A36E2EB1C432D;
	cvt.rn.f32.f64 	%f125, %fd82;
	cvt.f64.f32 	%fd83, %f123;
	add.f64 	%fd84, %fd83, 0dBF1A36E2EB1C432D;
	cvt.rn.f32.f64 	%f126, %fd84;
	add.f32 	%f154, %f118, %f124;
	add.f32 	%f155, %f120, %f125;
	add.f32 	%f156, %f122, %f126;
$L__BB0_10:
	and.b32  	%r13, %r7, 1;
	setp.eq.b32 	%p10, %r13, 1;
	not.pred 	%p11, %p10;
	@%p11 bra 	$L__BB0_12;
	cvt.f64.f32 	%fd85, %f154;
	add.f64 	%fd86, %fd85, 0dBF1A36E2EB1C432D;
	cvt.rn.f32.f64 	%f127, %fd86;
	cvt.f64.f32 	%fd87, %f155;
	add.f64 	%fd88, %fd87, 0dBF1A36E2EB1C432D;
	cvt.rn.f32.f64 	%f128, %fd88;
	cvt.f64.f32 	%fd89, %f156;
	add.f64 	%fd90, %fd89, 0dBF1A36E2EB1C432D;
	cvt.rn.f32.f64 	%f129, %fd90;
	ld.global.f32 	%f130, [%rd1+12];
	add.f32 	%f154, %f130, %f127;
	ld.global.f32 	%f131, [%rd1+16];
	add.f32 	%f155, %f131, %f128;
	ld.global.f32 	%f132, [%rd1+20];
	add.f32 	%f156, %f132, %f129;
$L__BB0_12:
	st.global.f32 	[%rd1], %f154;
	st.global.f32 	[%rd1+4], %f155;
	st.global.f32 	[%rd1+8], %f156;
$L__BB0_13:
	ret;

}


// ===== COMPILED SASS (sm_100) =====

	.target	sm_100

	.elftype	@"ET_EXEC"


//--------------------- .note.nv.tkinfo           --------------------------
	.section	.note.nv.tkinfo,"",@"SHT_NOTE"
	.sectionflags	@"SHF_NOTE_NV_TKINFO"
	.tkinfo
        /*0018*/ 	.word	0x00000002
        /*0030*/ 	.string	""
        /*0030*/ 	.string	"ptxas"
        /*0030*/ 	.string	"Cuda compilation tools, release 13.0, V13.0.88"
        /*0030*/ 	.string	"Build cuda_13.0.r13.0/compiler.36424714_0"
        /*0030*/ 	.string	"-arch sm_100 -m 64 "



//--------------------- .note.nv.cuinfo           --------------------------
	.section	.note.nv.cuinfo,"",@"SHT_NOTE"
	.sectionflags	@"SHF_NOTE_NV_CUINFO"
        /*0018*/ 	.short	0x0002
        /*001a*/ 	.short	0x0064
        /*001c*/ 	.short	0x0082
	.zero		2


//--------------------- .nv.info                  --------------------------
	.section	.nv.info,"",@"SHT_CUDA_INFO"
	.align	4


	//----- nvinfo : EIATTR_REGCOUNT
	.align		4
        /*0000*/ 	.byte	0x04, 0x2f
        /*0002*/ 	.short	(.L_1 - .L_0)
	.align		4
.L_0:
        /*0004*/ 	.word	index@(_Z11particleSimP8Particleii)
        /*0008*/ 	.word	0x0000001a


	//----- nvinfo : EIATTR_FRAME_SIZE
	.align		4
.L_1:
        /*000c*/ 	.byte	0x04, 0x11
        /*000e*/ 	.short	(.L_3 - .L_2)
	.align		4
.L_2:
        /*0010*/ 	.word	index@(_Z11particleSimP8Particleii)
        /*0014*/ 	.word	0x00000000


	//----- nvinfo : EIATTR_MIN_STACK_SIZE
	.align		4
.L_3:
        /*0018*/ 	.byte	0x04, 0x12
        /*001a*/ 	.short	(.L_5 - .L_4)
	.align		4
.L_4:
        /*001c*/ 	.word	index@(_Z11particleSimP8Particleii)
        /*0020*/ 	.word	0x00000000
.L_5:


//--------------------- .nv.compat                --------------------------
	.section	.nv.compat,"",@"SHT_CUDA_COMPAT_INFO"
	.align	4
        /*0000*/ 	.byte	0x02, 0x09, 0x00, 0x00, 0x02, 0x02, 0x01, 0x00, 0x02, 0x05, 0x05, 0x00, 0x03, 0x07, 0x01, 0x01
        /*0010*/ 	.byte	0x02, 0x03, 0x00, 0x00, 0x02, 0x06, 0x01, 0x00, 0x04, 0x0b, 0x08, 0x00, 0x01, 0x00, 0x00, 0x00
        /*0020*/ 	.byte	0x00, 0x00, 0x00, 0x00


//--------------------- .nv.info._Z11particleSimP8Particleii --------------------------
	.section	.nv.info._Z11particleSimP8Particleii,"",@"SHT_CUDA_INFO"
	.sectionflags	@""
	.align	4


	//----- nvinfo : EIATTR_CUDA_API_VERSION
	.align		4
        /*0000*/ 	.byte	0x04, 0x37
        /*0002*/ 	.short	(.L_7 - .L_6)
.L_6:
        /*0004*/ 	.word	0x00000082


	//----- nvinfo : EIATTR_KPARAM_INFO
	.align		4
.L_7:
        /*0008*/ 	.byte	0x04, 0x17
        /*000a*/ 	.short	(.L_9 - .L_8)
.L_8:
        /*000c*/ 	.word	0x00000000
        /*0010*/ 	.short	0x0002
        /*0012*/ 	.short	0x000c
        /*0014*/ 	.byte	0x00, 0xf0, 0x11, 0x00


	//----- nvinfo : EIATTR_KPARAM_INFO
	.align		4
.L_9:
        /*0018*/ 	.byte	0x04, 0x17
        /*001a*/ 	.short	(.L_11 - .L_10)
.L_10:
        /*001c*/ 	.word	0x00000000
        /*0020*/ 	.short	0x0001
        /*0022*/ 	.short	0x0008
        /*0024*/ 	.byte	0x00, 0xf0, 0x11, 0x00


	//----- nvinfo : EIATTR_KPARAM_INFO
	.align		4
.L_11:
        /*0028*/ 	.byte	0x04, 0x17
        /*002a*/ 	.short	(.L_13 - .L_12)
.L_12:
        /*002c*/ 	.word	0x00000000
        /*0030*/ 	.short	0x0000
        /*0032*/ 	.short	0x0000
        /*0034*/ 	.byte	0x00, 0xf5, 0x21, 0x00


	//----- nvinfo : EIATTR_SPARSE_MMA_MASK
	.align		4
.L_13:
        /*0038*/ 	.byte	0x03, 0x50
        /*003a*/ 	.short	0x0000


	//----- nvinfo : EIATTR_MAXREG_COUNT
	.align		4
        /*003c*/ 	.byte	0x03, 0x1b
        /*003e*/ 	.short	0x00ff


	//----- nvinfo : EIATTR_MERCURY_ISA_VERSION
	.align		4
        /*0040*/ 	.byte	0x03, 0x5f
        /*0042*/ 	.short	0x0101


	//----- nvinfo : EIATTR_VRC_CTA_INIT_COUNT
	.align		4
        /*0044*/ 	.byte	0x02, 0x4a
	.zero		1
	.zero		1


	//----- nvinfo : EIATTR_EXIT_INSTR_OFFSETS
	.align		4
        /*0048*/ 	.byte	0x04, 0x1c
        /*004a*/ 	.short	(.L_15 - .L_14)


	//   ....[0]....
.L_14:
        /*004c*/ 	.word	0x00000080


	//   ....[1]....
        /*0050*/ 	.word	0x00000ee0


	//----- nvinfo : EIATTR_CBANK_PARAM_SIZE
	.align		4
.L_15:
        /*0054*/ 	.byte	0x03, 0x19
        /*0056*/ 	.short	0x0010


	//----- nvinfo : EIATTR_PARAM_CBANK
	.align		4
        /*0058*/ 	.byte	0x04, 0x0a
        /*005a*/ 	.short	(.L_17 - .L_16)
	.align		4
.L_16:
        /*005c*/ 	.word	index@(.nv.constant0._Z11particleSimP8Particleii)
        /*0060*/ 	.short	0x0380
        /*0062*/ 	.short	0x0010


	//----- nvinfo : EIATTR_SW_WAR
	.align		4
.L_17:
        /*0064*/ 	.byte	0x04, 0x36
        /*0066*/ 	.short	(.L_19 - .L_18)
.L_18:
        /*0068*/ 	.word	0x00000008
.L_19:


//--------------------- .nv.callgraph             --------------------------
	.section	.nv.callgraph,"",@"SHT_CUDA_CALLGRAPH"
	.align	4
	.sectionentsize	8
	.align		4
        /*0000*/ 	.word	0x00000000
	.align		4
        /*0004*/ 	.word	0xffffffff
	.align		4
        /*0008*/ 	.word	0x00000000
	.align		4
        /*000c*/ 	.word	0xfffffffe
	.align		4
        /*0010*/ 	.word	0x00000000
	.align		4
        /*0014*/ 	.word	0xfffffffd
	.align		4
        /*0018*/ 	.word	0x00000000
	.align		4
        /*001c*/ 	.word	0xfffffffc


//--------------------- .text._Z11particleSimP8Particleii --------------------------
	.section	.text._Z11particleSimP8Particleii,"ax",@progbits
	.align	128
        .global         _Z11particleSimP8Particleii
        .type           _Z11particleSimP8Particleii,@function
        .size           _Z11particleSimP8Particleii,(.L_x_6 - _Z11particleSimP8Particleii)
        .other          _Z11particleSimP8Particleii,@"STO_CUDA_ENTRY STV_DEFAULT"
_Z11particleSimP8Particleii:
.text._Z11particleSimP8Particleii:
[----:B------:R-:W-:Y:S01]  /*0000*/  LDC R1, c[0x0][0x37c] ;  /* 0x0000df00ff017b82 */ /* 0x000fe20000000800 */
[----:B------:R-:W0:Y:S07]  /*0010*/  S2R R7, SR_TID.X ;  /* 0x0000000000077919 */ /* 0x000e2e0000002100 */
[----:B------:R-:W0:Y:S08]  /*0020*/  S2UR UR4, SR_CTAID.X ;  /* 0x00000000000479c3 */ /* 0x000e300000002500 */
[----:B------:R-:W0:Y:S08]  /*0030*/  LDC R0, c[0x0][0x360] ;  /* 0x0000d800ff007b82 */ /* 0x000e300000000800 */
[----:B------:R-:W1:Y:S01]  /*0040*/  LDC.64 R4, c[0x0][0x388] ;  /* 0x0000e200ff047b82 */ /* 0x000e620000000a00 */
[----:B0-----:R-:W-:Y:S01]  /*0050*/  IMAD R7, R0, UR4, R7 ;  /* 0x0000000400077c24 */ /* 0x001fe2000f8e0207 */
[----:B-1----:R-:W-:-:S04]  /*0060*/  ISETP.GE.AND P0, PT, R5, 0x1, PT ;  /* 0x000000010500780c */ /* 0x002fc80003f06270 */
[----:B------:R-:W-:-:S13]  /*0070*/  ISETP.GE.OR P0, PT, R7, R4, !P0 ;  /* 0x000000040700720c */ /* 0x000fda0004706670 */
[----:B------:R-:W-:Y:S05]  /*0080*/  @P0 EXIT ;  /* 0x000000000000094d */ /* 0x000fea0003800000 */
[----:B------:R-:W0:Y:S01]  /*0090*/  LDC.64 R2, c[0x0][0x380] ;  /* 0x0000e000ff027b82 */ /* 0x000e220000000a00 */
[----:B------:R-:W1:Y:S01]  /*00a0*/  LDCU.64 UR4, c[0x0][0x358] ;  /* 0x00006b00ff0477ac */ /* 0x000e620008000a00 */
[C---:B------:R-:W-:Y:S02]  /*00b0*/  ISETP.GE.U32.AND P1, PT, R5.reuse, 0x8, PT ;  /* 0x000000080500780c */ /* 0x040fe40003f26070 */
[----:B------:R-:W-:-:S04]  /*00c0*/  LOP3.LUT R4, R5, 0x7, RZ, 0xc0, !PT ;  /* 0x0000000705047812 */ /* 0x000fc800078ec0ff */
[----:B------:R-:W-:Y:S01]  /*00d0*/  ISETP.NE.AND P0, PT, R4, RZ, PT ;  /* 0x000000ff0400720c */ /* 0x000fe20003f05270 */
[----:B0-----:R-:W-:-:S05]  /*00e0*/  IMAD.WIDE R2, R7, 0x18, R2 ;  /* 0x0000001807027825 */ /* 0x001fca00078e0202 */
[----:B-1----:R0:W5:Y:S04]  /*00f0*/  LDG.E R13, desc[UR4][R2.64] ;  /* 0x00000004020d7981 */ /* 0x002168000c1e1900 */
[----:B------:R0:W5:Y:S04]  /*0100*/  LDG.E R11, desc[UR4][R2.64+0x4] ;  /* 0x00000404020b7981 */ /* 0x000168000c1e1900 */
[----:B------:R0:W5:Y:S01]  /*0110*/  LDG.E R9, desc[UR4][R2.64+0x8] ;  /* 0x0000080402097981 */ /* 0x000162000c1e1900 */
[----:B------:R-:W-:Y:S05]  /*0120*/  @!P1 BRA `(.L_x_0) ;  /* 0x0000000400a89947 */ /* 0x000fea0003800000 */
[----:B------:R1:W5:Y:S04]  /*0130*/  LDG.E R6, desc[UR4][R2.64+0xc] ;  /* 0x00000c0402067981 */ /* 0x000368000c1e1900 */
[----:B------:R1:W5:Y:S04]  /*0140*/  LDG.E R7, desc[UR4][R2.64+0x10] ;  /* 0x0000100402077981 */ /* 0x000368000c1e1900 */
[----:B------:R1:W5:Y:S01]  /*0150*/  LDG.E R8, desc[UR4][R2.64+0x14] ;  /* 0x0000140402087981 */ /* 0x000362000c1e1900 */
[----:B------:R-:W-:-:S04]  /*0160*/  LOP3.LUT R0, R5, 0x7ffffff8, RZ, 0xc0, !PT ;  /* 0x7ffffff805007812 */ /* 0x000fc800078ec0ff */
[----:B------:R-:W-:-:S07]  /*0170*/  IADD3 R0, PT, PT, -R0, RZ, RZ ;  /* 0x000000ff00007210 */ /* 0x000fce0007ffe1ff */
.L_x_1:
[----:B-----5:R-:W2:Y:S01]  /*0180*/  F2F.F64.F32 R12, R13 ;  /* 0x0000000d000c7310 */ /* 0x020ea20000201800 */
[----:B------:R-:W-:Y:S01]  /*0190*/  UMOV UR6, 0xeb1c432d ;  /* 0xeb1c432d00067882 */ /* 0x000fe20000000000 */
[----:B------:R-:W-:Y:S01]  /*01a0*/  UMOV UR7, 0x3f1a36e2 ;  /* 0x3f1a36e200077882 */ /* 0x000fe20000000000 */
[----:B------:R-:W-:-:S04]  /*01b0*/  IADD3 R0, PT, PT, R0, 0x8, RZ ;  /* 0x0000000800007810 */ /* 0x000fc80007ffe0ff */
[----:B------:R-:W-:Y:S01]  /*01c0*/  ISETP.NE.AND P1, PT, R0, RZ, PT ;  /* 0x000000ff0000720c */ /* 0x000fe20003f25270 */
[----:B------:R-:W3:Y:S01]  /*01d0*/  F2F.F64.F32 R10, R11 ;  /* 0x0000000b000a7310 */ /* 0x000ee20000201800 */
[----:B--2---:R-:W-:-:S07]  /*01e0*/  DADD R14, R12, -UR6 ;  /* 0x800000060c0e7e29 */ /* 0x004fce0008000000 */
[----:B------:R-:W2:Y:S01]  /*01f0*/  F2F.F64.F32 R18, R9 ;  /* 0x0000000900127310 */ /* 0x000ea20000201800 */
[----:B---3--:R-:W-:-:S07]  /*0200*/  DADD R16, R10, -UR6 ;  /* 0x800000060a107e29 */ /* 0x008fce0008000000 */
[----:B------:R-:W3:Y:S01]  /*0210*/  F2F.F32.F64 R15, R14 ;  /* 0x0000000e000f7310 */ /* 0x000ee20000301000 */
[----:B--2---:R-:W-:-:S07]  /*0220*/  DADD R18, R18, -UR6 ;  /* 0x8000000612127e29 */ /* 0x004fce0008000000 */
[----:B------:R-:W2:Y:S01]  /*0230*/  F2F.F32.F64 R16, R16 ;  /* 0x0000001000107310 */ /* 0x000ea20000301000 */
[----:B---3--:R-:W-:-:S07]  /*0240*/  FADD R22, R6, R15 ;  /* 0x0000000f06167221 */ /* 0x008fce0000000000 */
[----:B------:R-:W3:Y:S01]  /*0250*/  F2F.F32.F64 R19, R18 ;  /* 0x0000001200137310 */ /* 0x000ee20000301000 */
[----:B--2---:R-:W-:-:S07]  /*0260*/  FADD R23, R7, R16 ;  /* 0x0000001007177221 */ /* 0x004fce0000000000 */
[----:B------:R-:W2:Y:S01]  /*0270*/  F2F.F64.F32 R12, R22 ;  /* 0x00000016000c7310 */ /* 0x000ea20000201800 */
[----:B---3--:R-:W-:-:S07]  /*0280*/  FADD R9, R8, R19 ;  /* 0x0000001308097221 */ /* 0x008fce0000000000 */
        /* <DEDUP_REMOVED lines=81> */
[----:B--2---:R-:W-:Y:S01]  /*07a0*/  FADD R11, R7, R16 ;  /* 0x00000010070b7221 */ /* 0x004fe20000000000 */
[----:B---3--:R-:W-:Y:S01]  /*07b0*/  FADD R9, R8, R21 ;  /* 0x0000001508097221 */ /* 0x008fe20000000000 */
[----:B------:R-:W-:Y:S06]  /*07c0*/  @P1 BRA `(.L_x_1) ;  /* 0xfffffff8006c1947 */ /* 0x000fec000383ffff */
.L_x_0:
[----:B------:R-:W-:Y:S05]  /*07d0*/  @!P0 BRA `(.L_x_2) ;  /* 0x0000000400b48947 */ /* 0x000fea0003800000 */
[----:B------:R-:W-:Y:S02]  /*07e0*/  ISETP.GE.U32.AND P0, PT, R4, 0x4, PT ;  /* 0x000000040400780c */ /* 0x000fe40003f06070 */
[----:B------:R-:W-:-:S04]  /*07f0*/  LOP3.LUT R7, R5, 0x3, RZ, 0xc0, !PT ;  /* 0x0000000305077812 */ /* 0x000fc800078ec0ff */
[----:B------:R-:W-:-:S07]  /*0800*/  ISETP.NE.AND P1, PT, R7, RZ, PT ;  /* 0x000000ff0700720c */ /* 0x000fce0003f25270 */
[----:B------:R-:W-:Y:S06]  /*0810*/  @!P0 BRA `(.L_x_3) ;  /* 0x0000000000d48947 */ /* 0x000fec0003800000 */
[----:B------:R-:W2:Y:S04]  /*0820*/  LDG.E R6, desc[UR4][R2.64+0xc] ;  /* 0x00000c0402067981 */ /* 0x000ea8000c1e1900 */
[----:B------:R-:W3:Y:S04]  /*0830*/  LDG.E R4, desc[UR4][R2.64+0x10] ;  /* 0x0000100402047981 */ /* 0x000ee8000c1e1900 */
[----:B------:R-:W4:Y:S01]  /*0840*/  LDG.E R0, desc[UR4][R2.64+0x14] ;  /* 0x0000140402007981 */ /* 0x000f22000c1e1900 */
[----:B-----5:R-:W0:Y:S01]  /*0850*/  F2F.F64.F32 R12, R13 ;  /* 0x0000000d000c7310 */ /* 0x020e220000201800 */
[----:B------:R-:W-:Y:S01]  /*0860*/  UMOV UR6, 0xeb1c432d ;  /* 0xeb1c432d00067882 */ /* 0x000fe20000000000 */
[----:B------:R-:W-:-:S06]  /*0870*/  UMOV UR7, 0x3f1a36e2 ;  /* 0x3f1a36e200077882 */ /* 0x000fcc0000000000 */
[----:B------:R-:W1:Y:S01]  /*0880*/  F2F.F64.F32 R10, R11 ;  /* 0x0000000b000a7310 */ /* 0x000e620000201800 */
[----:B0-----:R-:W-:-:S07]  /*0890*/  DADD R14, R12, -UR6 ;  /* 0x800000060c0e7e29 */ /* 0x001fce0008000000 */
[----:B------:R-:W0:Y:S01]  /*08a0*/  F2F.F64.F32 R8, R9 ;  /* 0x0000000900087310 */ /* 0x000e220000201800 */
[----:B-1----:R-:W-:-:S07]  /*08b0*/  DADD R16, R10, -UR6 ;  /* 0x800000060a107e29 */ /* 0x002fce0008000000 */
[----:B------:R-:W2:Y:S01]  /*08c0*/  F2F.F32.F64 R15, R14 ;  /* 0x0000000e000f7310 */ /* 0x000ea20000301000 */
[----:B0-----:R-:W-:-:S07]  /*08d0*/  DADD R18, R8, -UR6 ;  /* 0x8000000608127e29 */ /* 0x001fce0008000000 */
[----:B------:R-:W3:Y:S08]  /*08e0*/  F2F.F32.F64 R17, R16 ;  /* 0x0000001000117310 */ /* 0x000ef00000301000 */
[----:B------:R-:W4:Y:S01]  /*08f0*/  F2F.F32.F64 R19, R18 ;  /* 0x0000001200137310 */ /* 0x000f220000301000 */
[----:B--2---:R-:W-:Y:S01]  /*0900*/  FADD R20, R15, R6 ;  /* 0x000000060f147221 */ /* 0x004fe20000000000 */
[----:B---3--:R-:W-:-:S06]  /*0910*/  FADD R21, R17, R4 ;  /* 0x0000000411157221 */ /* 0x008fcc0000000000 */
[----:B------:R-:W0:Y:S01]  /*0920*/  F2F.F64.F32 R12, R20 ;  /* 0x00000014000c7310 */ /* 0x000e220000201800 */
[----:B----4-:R-:W-:-:S07]  /*0930*/  FADD R22, R19, R0 ;  /* 0x0000000013167221 */ /* 0x010fce0000000000 */
[----:B------:R-:W1:Y:S01]  /*0940*/  F2F.F64.F32 R10, R21 ;  /* 0x00000015000a7310 */ /* 0x000e620000201800 */
[----:B0-----:R-:W-:-:S07]  /*0950*/  DADD R12, R12, -UR6 ;  /* 0x800000060c0c7e29 */ /* 0x001fce0008000000 */
[----:B------:R-:W0:Y:S01]  /*0960*/  F2F.F64.F32 R8, R22 ;  /* 0x0000001600087310 */ /* 0x000e220000201800 */
[----:B-1----:R-:W-:-:S07]  /*0970*/  DADD R10, R10, -UR6 ;  /* 0x800000060a0a7e29 */ /* 0x002fce0008000000 */
[----:B------:R-:W1:Y:S01]  /*0980*/  F2F.F32.F64 R13, R12 ;  /* 0x0000000c000d7310 */ /* 0x000e620000301000 */
[----:B0-----:R-:W-:-:S07]  /*0990*/  DADD R8, R8, -UR6 ;  /* 0x8000000608087e29 */ /* 0x001fce0008000000 */
[----:B------:R-:W0:Y:S01]  /*09a0*/  F2F.F32.F64 R11, R10 ;  /* 0x0000000a000b7310 */ /* 0x000e220000301000 */
[----:B-1----:R-:W-:-:S07]  /*09b0*/  FADD R20, R6, R13 ;  /* 0x0000000d06147221 */ /* 0x002fce0000000000 */
[----:B------:R-:W1:Y:S01]  /*09c0*/  F2F.F32.F64 R9, R8 ;  /* 0x0000000800097310 */ /* 0x000e620000301000 */
[----:B0-----:R-:W-:-:S07]  /*09d0*/  FADD R21, R4, R11 ;  /* 0x0000000b04157221 */ /* 0x001fce0000000000 */
[----:B------:R-:W0:Y:S01]  /*09e0*/  F2F.F64.F32 R14, R20 ;  /* 0x00000014000e7310 */ /* 0x000e220000201800 */
[----:B-1----:R-:W-:-:S07]  /*09f0*/  FADD R22, R0, R9 ;  /* 0x0000000900167221 */ /* 0x002fce0000000000 */
        /* <DEDUP_REMOVED lines=21> */
[----:B0-----:R-:W-:Y:S01]  /*0b50*/  FADD R11, R4, R17 ;  /* 0x00000011040b7221 */ /* 0x001fe20000000000 */
[----:B-1----:R-:W-:-:S07]  /*0b60*/  FADD R9, R0, R19 ;  /* 0x0000001300097221 */ /* 0x002fce0000000000 */
.L_x_3:
[----:B------:R-:W-:Y:S05]  /*0b70*/  @!P1 BRA `(.L_x_2) ;  /* 0x0000000000cc9947 */ /* 0x000fea0003800000 */
[----:B------:R-:W-:Y:S02]  /*0b80*/  ISETP.NE.AND P0, PT, R7, 0x1, PT ;  /* 0x000000010700780c */ /* 0x000fe40003f05270 */
[----:B------:R-:W-:-:S04]  /*0b90*/  LOP3.LUT R5, R5, 0x1, RZ, 0xc0, !PT ;  /* 0x0000000105057812 */ /* 0x000fc800078ec0ff */
[----:B------:R-:W-:-:S07]  /*0ba0*/  ISETP.NE.U32.AND P1, PT, R5, 0x1, PT ;  /* 0x000000010500780c */ /* 0x000fce0003f25070 */
        /* <DEDUP_REMOVED lines=30> */
.L_x_4:
[----:B------:R-:W-:Y:S05]  /*0d90*/  @P1 BRA `(.L_x_2) ;  /* 0x0000000000441947 */ /* 0x000fea0003800000 */
        /* <DEDUP_REMOVED lines=15> */
[----:B---3--:R-:W-:Y:S01]  /*0e90*/  FADD R11, R6, R19 ;  /* 0x00000013060b7221 */ /* 0x008fe20000000000 */
[----:B----4-:R-:W-:-:S07]  /*0ea0*/  FADD R9, R14, R21 ;  /* 0x000000150e097221 */ /* 0x010fce0000000000 */
.L_x_2:
[----:B-----5:R-:W-:Y:S04]  /*0eb0*/  STG.E desc[UR4][R2.64], R13 ;  /* 0x0000000d02007986 */ /* 0x020fe8000c101904 */
[----:B------:R-:W-:Y:S04]  /*0ec0*/  STG.E desc[UR4][R2.64+0x4], R11 ;  /* 0x0000040b02007986 */ /* 0x000fe8000c101904 */
[----:B------:R-:W-:Y:S01]  /*0ed0*/  STG.E desc[UR4][R2.64+0x8], R9 ;  /* 0x0000080902007986 */ /* 0x000fe2000c101904 */
[----:B------:R-:W-:Y:S05]  /*0ee0*/  EXIT ;  /* 0x000000000000794d */ /* 0x000fea0003800000 */
.L_x_5:
[----:B------:R-:W-:-:S00]  /*0ef0*/  BRA `(.L_x_5) ;  /* 0xfffffffc00fc7947 */ /* 0x000fc0000383ffff */
[----:B------:R-:W-:-:S00]  /*0f00*/  NOP ;  /* 0x0000000000007918 */ /* 0x000fc00000000000 */
[----:B------:R-:W-:-:S00]  /*0f10*/  NOP ;  /* 0x0000000000007918 */ /* 0x000fc00000000000 */
[----:B------:R-:W-:-:S00]  /*0f20*/  NOP ;  /* 0x0000000000007918 */ /* 0x000fc00000000000 */
[----:B------:R-:W-:-:S00]  /*0f30*/  NOP ;  /* 0x0000000000007918 */ /* 0x000fc00000000000 */
[----:B------:R-:W-:-:S00]  /*0f40*/  NOP ;  /* 0x0000000000007918 */ /* 0x000fc00000000000 */
[----:B------:R-:W-:-:S00]  /*0f50*/  NOP ;  /* 0x0000000000007918 */ /* 0x000fc00000000000 */
[----:B------:R-:W-:-:S00]  /*0f60*/  NOP ;  /* 0x0000000000007918 */ /* 0x000fc00000000000 */
[----:B------:R-:W-:-:S00]  /*0f70*/  NOP ;  /* 0x0000000000007918 */ /* 0x000fc00000000000 */
.L_x_6:


//--------------------- .nv.shared.reserved.0     --------------------------
	.section	.nv.shared.reserved.0,"aw",@nobits
	.weak		__nv_reservedSMEM_offset_0_alias
	.size		__nv_reservedSMEM_offset_0_alias, 0, 64
	.other		__nv_reservedSMEM_offset_0_alias,@"STO_CUDA_RESERVED_SHARED STV_DEFAULT"
__nv_reservedSMEM_offset_0_alias:
	.zero		0
	.zero		64


//--------------------- .nv.constant0._Z11particleSimP8Particleii --------------------------
	.section	.nv.constant0._Z11particleSimP8Particleii,"a",@progbits
	.sectionflags	@""
	.align	4
.nv.constant0._Z11particleSimP8Particleii:
	.zero		912


//--------------------- SYMBOLS --------------------------

	.type		.nv.reservedSmem.offset0,@object
	.size		.nv.reservedSmem.offset0,0x4
